//
// Generated by NVIDIA NVVM Compiler
//
// Compiler Build ID: CL-36424714
// Cuda compilation tools, release 13.0, V13.0.88
// Based on NVVM 20.0.0
//

.version 9.0
.target sm_100
.address_size 64

	// .globl	wclprice_kernel_f32

.visible .entry wclprice_kernel_f32(
	.param .u64 .ptr .align 1 wclprice_kernel_f32_param_0,
	.param .u64 .ptr .align 1 wclprice_kernel_f32_param_1,
	.param .u64 .ptr .align 1 wclprice_kernel_f32_param_2,
	.param .u32 wclprice_kernel_f32_param_3,
	.param .u32 wclprice_kernel_f32_param_4,
	.param .u64 .ptr .align 1 wclprice_kernel_f32_param_5
)
{
	.reg .pred 	%p<10>;
	.reg .b32 	%r<15>;
	.reg .b32 	%f<13>;
	.reg .b64 	%rd<19>;

	ld.param.u64 	%rd5, [wclprice_kernel_f32_param_0];
	ld.param.u64 	%rd6, [wclprice_kernel_f32_param_1];
	ld.param.u64 	%rd7, [wclprice_kernel_f32_param_2];
	ld.param.u32 	%r7, [wclprice_kernel_f32_param_3];
	ld.param.u32 	%r8, [wclprice_kernel_f32_param_4];
	ld.param.u64 	%rd8, [wclprice_kernel_f32_param_5];
	cvta.to.global.u64 	%rd1, %rd8;
	mov.u32 	%r9, %ctaid.x;
	mov.u32 	%r1, %ntid.x;
	mov.u32 	%r10, %tid.x;
	mad.lo.s32 	%r14, %r9, %r1, %r10;
	setp.lt.s32 	%p1, %r7, 1;
	@%p1 bra 	$L__BB0_9;
	setp.ge.s32 	%p2, %r14, %r7;
	@%p2 bra 	$L__BB0_9;
	mov.u32 	%r11, %nctaid.x;
	mul.lo.s32 	%r3, %r1, %r11;
	cvta.to.global.u64 	%rd2, %rd5;
	cvta.to.global.u64 	%rd3, %rd6;
	cvta.to.global.u64 	%rd4, %rd7;
	max.s32 	%r4, %r8, 0;
$L__BB0_3:
	setp.ge.s32 	%p3, %r14, %r4;
	@%p3 bra 	$L__BB0_5;
	mul.wide.s32 	%rd17, %r14, 4;
	add.s64 	%rd18, %rd1, %rd17;
	mov.b32 	%r13, 2147483647;
	st.global.u32 	[%rd18], %r13;
	bra.uni 	$L__BB0_8;
$L__BB0_5:
	mul.wide.u32 	%rd9, %r14, 4;
	add.s64 	%rd10, %rd2, %rd9;
	ld.global.nc.f32 	%f1, [%rd10];
	add.s64 	%rd11, %rd3, %rd9;
	ld.global.nc.f32 	%f2, [%rd11];
	add.s64 	%rd12, %rd4, %rd9;
	ld.global.nc.f32 	%f3, [%rd12];
	abs.f32 	%f4, %f1;
	setp.num.f32 	%p4, %f4, %f4;
	abs.f32 	%f5, %f2;
	setp.num.f32 	%p5, %f5, %f5;
	and.pred  	%p6, %p4, %p5;
	abs.f32 	%f7, %f3;
	setp.num.f32 	%p7, %f7, %f7;
	and.pred  	%p8, %p6, %p7;
	@%p8 bra 	$L__BB0_7;
	add.s64 	%rd14, %rd1, %rd9;
	mov.b32 	%r12, 2147483647;
	st.global.u32 	[%rd14], %r12;
	bra.uni 	$L__BB0_8;
$L__BB0_7:
	add.f32 	%f9, %f1, %f2;
	add.f32 	%f10, %f9, %f3;
	add.f32 	%f11, %f3, %f10;
	mul.f32 	%f12, %f11, 0f3E800000;
	add.s64 	%rd16, %rd1, %rd9;
	st.global.f32 	[%rd16], %f12;
$L__BB0_8:
	add.s32 	%r14, %r14, %r3;
	setp.lt.s32 	%p9, %r14, %r7;
	@%p9 bra 	$L__BB0_3;
$L__BB0_9:
	ret;

}


// ===== COMPILED SASS (sm_100) =====

	.target	sm_100

	.elftype	@"ET_EXEC"


//--------------------- .note.nv.tkinfo           --------------------------
	.section	.note.nv.tkinfo,"",@"SHT_NOTE"
	.sectionflags	@"SHF_NOTE_NV_TKINFO"
	.tkinfo
        /*0018*/ 	.word	0x00000002
        /*0030*/ 	.string	""
        /*0030*/ 	.string	"ptxas"
        /*0030*/ 	.string	"Cuda compilation tools, release 13.0, V13.0.88"
        /*0030*/ 	.string	"Build cuda_13.0.r13.0/compiler.36424714_0"
        /*0030*/ 	.string	"-arch sm_100 -m 64 "



//--------------------- .note.nv.cuinfo           --------------------------
	.section	.note.nv.cuinfo,"",@"SHT_NOTE"
	.sectionflags	@"SHF_NOTE_NV_CUINFO"
        /*0018*/ 	.short	0x0002
        /*001a*/ 	.short	0x0064
        /*001c*/ 	.short	0x0082
	.zero		2


//--------------------- .nv.info                  --------------------------
	.section	.nv.info,"",@"SHT_CUDA_INFO"
	.align	4


	//----- nvinfo : EIATTR_REGCOUNT
	.align		4
        /*0000*/ 	.byte	0x04, 0x2f
        /*0002*/ 	.short	(.L_1 - .L_0)
	.align		4
.L_0:
        /*0004*/ 	.word	index@(wclprice_kernel_f32)
        /*0008*/ 	.word	0x00000018


	//----- nvinfo : EIATTR_FRAME_SIZE
	.align		4
.L_1:
        /*000c*/ 	.byte	0x04, 0x11
        /*000e*/ 	.short	(.L_3 - .L_2)
	.align		4
.L_2:
        /*0010*/ 	.word	index@(wclprice_kernel_f32)
        /*0014*/ 	.word	0x00000000


	//----- nvinfo : EIATTR_MIN_STACK_SIZE
	.align		4
.L_3:
        /*0018*/ 	.byte	0x04, 0x12
        /*001a*/ 	.short	(.L_5 - .L_4)
	.align		4
.L_4:
        /*001c*/ 	.word	index@(wclprice_kernel_f32)
        /*0020*/ 	.word	0x00000000
.L_5:


//--------------------- .nv.compat                --------------------------
	.section	.nv.compat,"",@"SHT_CUDA_COMPAT_INFO"
	.align	4
        /*0000*/ 	.byte	0x02, 0x09, 0x00, 0x00, 0x02, 0x02, 0x01, 0x00, 0x02, 0x05, 0x05, 0x00, 0x03, 0x07, 0x01, 0x01
        /*0010*/ 	.byte	0x02, 0x03, 0x00, 0x00, 0x02, 0x06, 0x01, 0x00, 0x04, 0x0b, 0x08, 0x00, 0x09, 0x00, 0x00, 0x00
        /*0020*/ 	.byte	0x00, 0x00, 0x00, 0x00


//--------------------- .nv.info.wclprice_kernel_f32 --------------------------
	.section	.nv.info.wclprice_kernel_f32,"",@"SHT_CUDA_INFO"
	.sectionflags	@""
	.align	4


	//----- nvinfo : EIATTR_CUDA_API_VERSION
	.align		4
        /*0000*/ 	.byte	0x04, 0x37
        /*0002*/ 	.short	(.L_7 - .L_6)
.L_6:
        /*0004*/ 	.word	0x00000082


	//----- nvinfo : EIATTR_KPARAM_INFO
	.align		4
.L_7:
        /*0008*/ 	.byte	0x04, 0x17
        /*000a*/ 	.short	(.L_9 - .L_8)
.L_8:
        /*000c*/ 	.word	0x00000000
        /*0010*/ 	.short	0x0005
        /*0012*/ 	.short	0x0020
        /*0014*/ 	.byte	0x00, 0xf5, 0x21, 0x00


	//----- nvinfo : EIATTR_KPARAM_INFO
	.align		4
.L_9:
        /*0018*/ 	.byte	0x04, 0x17
        /*001a*/ 	.short	(.L_11 - .L_10)
.L_10:
        /*001c*/ 	.word	0x00000000
        /*0020*/ 	.short	0x0004
        /*0022*/ 	.short	0x001c
        /*0024*/ 	.byte	0x00, 0xf0, 0x11, 0x00


	//----- nvinfo : EIATTR_KPARAM_INFO
	.align		4
.L_11:
        /*0028*/ 	.byte	0x04, 0x17
        /*002a*/ 	.short	(.L_13 - .L_12)
.L_12:
        /*002c*/ 	.word	0x00000000
        /*0030*/ 	.short	0x0003
        /*0032*/ 	.short	0x0018
        /*0034*/ 	.byte	0x00, 0xf0, 0x11, 0x00


	//----- nvinfo : EIATTR_KPARAM_INFO
	.align		4
.L_13:
        /*0038*/ 	.byte	0x04, 0x17
        /*003a*/ 	.short	(.L_15 - .L_14)
.L_14:
        /*003c*/ 	.word	0x00000000
        /*0040*/ 	.short	0x0002
        /*0042*/ 	.short	0x0010
        /*0044*/ 	.byte	0x00, 0xf5, 0x21, 0x00


	//----- nvinfo : EIATTR_KPARAM_INFO
	.align		4
.L_15:
        /*0048*/ 	.byte	0x04, 0x17
        /*004a*/ 	.short	(.L_17 - .L_16)
.L_16:
        /*004c*/ 	.word	0x00000000
        /*0050*/ 	.short	0x0001
        /*0052*/ 	.short	0x0008
        /*0054*/ 	.byte	0x00, 0xf5, 0x21, 0x00


	//----- nvinfo : EIATTR_KPARAM_INFO
	.align		4
.L_17:
        /*0058*/ 	.byte	0x04, 0x17
        /*005a*/ 	.short	(.L_19 - .L_18)
.L_18:
        /*005c*/ 	.word	0x00000000
        /*0060*/ 	.short	0x0000
        /*0062*/ 	.short	0x0000
        /*0064*/ 	.byte	0x00, 0xf5, 0x21, 0x00


	//----- nvinfo : EIATTR_SPARSE_MMA_MASK
	.align		4
.L_19:
        /*0068*/ 	.byte	0x03, 0x50
        /*006a*/ 	.short	0x0000


	//----- nvinfo : EIATTR_MAXREG_COUNT
	.align		4
        /*006c*/ 	.byte	0x03, 0x1b
        /*006e*/ 	.short	0x00ff


	//----- nvinfo : EIATTR_MERCURY_ISA_VERSION
	.align		4
        /*0070*/ 	.byte	0x03, 0x5f
        /*0072*/ 	.short	0x0101


	//----- nvinfo : EIATTR_VRC_CTA_INIT_COUNT
	.align		4
        /*0074*/ 	.byte	0x02, 0x4a
	.zero		1
	.zero		1


	//----- nvinfo : EIATTR_EXIT_INSTR_OFFSETS
	.align		4
        /*0078*/ 	.byte	0x04, 0x1c
        /*007a*/ 	.short	(.L_21 - .L_20)


	//   ....[0]....
.L_20:
        /*007c*/ 	.word	0x00000070


	//   ....[1]....
        /*0080*/ 	.word	0x00000090


	//   ....[2]....
        /*0084*/ 	.word	0x00000310


	//----- nvinfo : EIATTR_CRS_STACK_SIZE
	.align		4
.L_21:
        /*0088*/ 	.byte	0x04, 0x1e
        /*008a*/ 	.short	(.L_23 - .L_22)
.L_22:
        /*008c*/ 	.word	0x00000000


	//----- nvinfo : EIATTR_CBANK_PARAM_SIZE
	.align		4
.L_23:
        /*0090*/ 	.byte	0x03, 0x19
        /*0092*/ 	.short	0x0028


	//----- nvinfo : EIATTR_PARAM_CBANK
	.align		4
        /*0094*/ 	.byte	0x04, 0x0a
        /*0096*/ 	.short	(.L_25 - .L_24)
	.align		4
.L_24:
        /*0098*/ 	.word	index@(.nv.constant0.wclprice_kernel_f32)
        /*009c*/ 	.short	0x0380
        /*009e*/ 	.short	0x0028


	//----- nvinfo : EIATTR_SW_WAR
	.align		4
.L_25:
        /*00a0*/ 	.byte	0x04, 0x36
        /*00a2*/ 	.short	(.L_27 - .L_26)
.L_26:
        /*00a4*/ 	.word	0x00000008
.L_27:


//--------------------- .nv.callgraph             --------------------------
	.section	.nv.callgraph,"",@"SHT_CUDA_CALLGRAPH"
	.align	4
	.sectionentsize	8
	.align		4
        /*0000*/ 	.word	0x00000000
	.align		4
        /*0004*/ 	.word	0xffffffff
	.align		4
        /*0008*/ 	.word	0x00000000
	.align		4
        /*000c*/ 	.word	0xfffffffe
	.align		4
        /*0010*/ 	.word	0x00000000
	.align		4
        /*0014*/ 	.word	0xfffffffd
	.align		4
        /*0018*/ 	.word	0x00000000
	.align		4
        /*001c*/ 	.word	0xfffffffc


//--------------------- .text.wclprice_kernel_f32 --------------------------
	.section	.text.wclprice_kernel_f32,"ax",@progbits
	.align	128
        .global         wclprice_kernel_f32
        .type           wclprice_kernel_f32,@function
        .size           wclprice_kernel_f32,(.L_x_4 - wclprice_kernel_f32)
        .other          wclprice_kernel_f32,@"STO_CUDA_ENTRY STV_DEFAULT"
wclprice_kernel_f32:
.text.wclprice_kernel_f32:
[----:B------:R-:W-:Y:S08]  /*0000*/  LDC R1, c[0x0][0x37c] ;  /* 0x0000df00ff017b82 */ /* 0x000ff00000000800 */
[----:B------:R-:W0:Y:S01]  /*0010*/  LDC R2, c[0x0][0x398] ;  /* 0x0000e600ff027b82 */ /* 0x000e220000000800 */
[----:B------:R-:W1:Y:S07]  /*0020*/  S2R R11, SR_TID.X ;  /* 0x00000000000b7919 */ /* 0x000e6e0000002100 */
[----:B------:R-:W1:Y:S08]  /*0030*/  S2UR UR4, SR_CTAID.X ;  /* 0x00000000000479c3 */ /* 0x000e700000002500 */
[----:B------:R-:W1:Y:S01]  /*0040*/  LDC R0, c[0x0][0x360] ;  /* 0x0000d800ff007b82 */ /* 0x000e620000000800 */
[----:B0-----:R-:W-:Y:S01]  /*0050*/  ISETP.GE.AND P0, PT, R2, 0x1, PT ;  /* 0x000000010200780c */ /* 0x001fe20003f06270 */
[----:B-1----:R-:W-:-:S12]  /*0060*/  IMAD R11, R0, UR4, R11 ;  /* 0x00000004000b7c24 */ /* 0x002fd8000f8e020b */
[----:B------:R-:W-:Y:S05]  /*0070*/  @!P0 EXIT ;  /* 0x000000000000894d */ /* 0x000fea0003800000 */
[----:B------:R-:W-:-:S13]  /*0080*/  ISETP.GE.AND P0, PT, R11, R2, PT ;  /* 0x000000020b00720c */ /* 0x000fda0003f06270 */
[----:B------:R-:W-:Y:S05]  /*0090*/  @P0 EXIT ;  /* 0x000000000000094d */ /* 0x000fea0003800000 */
[----:B------:R-:W0:Y:S01]  /*00a0*/  LDC.64 R2, c[0x0][0x390] ;  /* 0x0000e400ff027b82 */ /* 0x000e220000000a00 */
[----:B------:R-:W1:Y:S01]  /*00b0*/  LDCU UR4, c[0x0][0x39c] ;  /* 0x00007380ff0477ac */ /* 0x000e620008000800 */
[----:B------:R-:W2:Y:S06]  /*00c0*/  LDCU UR5, c[0x0][0x370] ;  /* 0x00006e00ff0577ac */ /* 0x000eac0008000800 */
[----:B------:R-:W3:Y:S01]  /*00d0*/  LDC.64 R4, c[0x0][0x380] ;  /* 0x0000e000ff047b82 */ /* 0x000ee20000000a00 */
[----:B------:R-:W4:Y:S01]  /*00e0*/  LDCU.64 UR6, c[0x0][0x358] ;  /* 0x00006b00ff0677ac */ /* 0x000f220008000a00 */
[----:B------:R-:W0:Y:S06]  /*00f0*/  LDCU UR8, c[0x0][0x398] ;  /* 0x00007300ff0877ac */ /* 0x000e2c0008000800 */
[----:B------:R-:W0:Y:S01]  /*0100*/  LDC.64 R6, c[0x0][0x388] ;  /* 0x0000e200ff067b82 */ /* 0x000e220000000a00 */
[----:B-1----:R-:W-:Y:S01]  /*0110*/  UISETP.LT.AND UP0, UPT, URZ, UR4, UPT ;  /* 0x00000004ff00728c */ /* 0x002fe2000bf01270 */
[----:B--2---:R-:W-:-:S06]  /*0120*/  IMAD R0, R0, UR5, RZ ;  /* 0x0000000500007c24 */ /* 0x004fcc000f8e02ff */
[----:B------:R-:W1:Y:S01]  /*0130*/  LDC.64 R8, c[0x0][0x3a0] ;  /* 0x0000e800ff087b82 */ /* 0x000e620000000a00 */
[----:B----4-:R-:W-:-:S12]  /*0140*/  USEL UR4, URZ, UR4, !UP0 ;  /* 0x00000004ff047287 */ /* 0x010fd8000c000000 */
.L_x_2:
[----:B------:R-:W-:Y:S01]  /*0150*/  ISETP.GE.AND P0, PT, R11, UR4, PT ;  /* 0x000000040b007c0c */ /* 0x000fe2000bf06270 */
[----:B------:R-:W-:-:S12]  /*0160*/  BSSY.RECONVERGENT B0, `(.L_x_0) ;  /* 0x0000017000007945 */ /* 0x000fd80003800200 */
[----:B--2---:R-:W2:Y:S01]  /*0170*/  @!P0 LDC.64 R12, c[0x0][0x3a0] ;  /* 0x0000e800ff0c8b82 */ /* 0x004ea20000000a00 */
[----:B----4-:R-:W-:Y:S01]  /*0180*/  @!P0 MOV R15, 0x7fffffff ;  /* 0x7fffffff000f8802 */ /* 0x010fe20000000f00 */
[----:B--2---:R-:W-:-:S05]  /*0190*/  @!P0 IMAD.WIDE R12, R11, 0x4, R12 ;  /* 0x000000040b0c8825 */ /* 0x004fca00078e020c */
[----:B------:R2:W-:Y:S01]  /*01a0*/  @!P0 STG.E desc[UR6][R12.64], R15 ;  /* 0x0000000f0c008986 */ /* 0x0005e2000c101906 */
[----:B------:R-:W-:Y:S05]  /*01b0*/  @!P0 BRA `(.L_x_1) ;  /* 0x0000000000448947 */ /* 0x000fea0003800000 */
[----:B0-2---:R-:W-:-:S04]  /*01c0*/  IMAD.WIDE.U32 R14, R11, 0x4, R6 ;  /* 0x000000040b0e7825 */ /* 0x005fc800078e0006 */
[C---:B---3--:R-:W-:Y:S02]  /*01d0*/  IMAD.WIDE.U32 R12, R11.reuse, 0x4, R4 ;  /* 0x000000040b0c7825 */ /* 0x048fe400078e0004 */
[----:B------:R-:W2:Y:S02]  /*01e0*/  LDG.E.CONSTANT R15, desc[UR6][R14.64] ;  /* 0x000000060e0f7981 */ /* 0x000ea4000c1e9900 */
[C---:B------:R-:W-:Y:S02]  /*01f0*/  IMAD.WIDE.U32 R16, R11.reuse, 0x4, R2 ;  /* 0x000000040b107825 */ /* 0x040fe400078e0002 */
[----:B------:R-:W3:Y:S04]  /*0200*/  LDG.E.CONSTANT R12, desc[UR6][R12.64] ;  /* 0x000000060c0c7981 */ /* 0x000ee8000c1e9900 */
[----:B------:R-:W4:Y:S01]  /*0210*/  LDG.E.CONSTANT R17, desc[UR6][R16.64] ;  /* 0x0000000610117981 */ /* 0x000f22000c1e9900 */
[----:B-1----:R-:W-:Y:S01]  /*0220*/  IMAD.WIDE.U32 R18, R11, 0x4, R8 ;  /* 0x000000040b127825 */ /* 0x002fe200078e0008 */
[----:B--2---:R-:W-:-:S04]  /*0230*/  FSETP.NAN.AND P0, PT, |R15|, |R15|, PT ;  /* 0x4000000f0f00720b */ /* 0x004fc80003f08200 */
[----:B---3--:R-:W-:-:S04]  /*0240*/  FSETP.NUM.AND P0, PT, |R12|, |R12|, !P0 ;  /* 0x4000000c0c00720b */ /* 0x008fc80004707200 */
[----:B----4-:R-:W-:-:S13]  /*0250*/  FSETP.NUM.AND P0, PT, |R17|, |R17|, P0 ;  /* 0x400000111100720b */ /* 0x010fda0000707200 */
[----:B------:R-:W-:Y:S01]  /*0260*/  @P0 FADD R10, R12, R15 ;  /* 0x0000000f0c0a0221 */ /* 0x000fe20000000000 */
[----:B------:R-:W-:-:S03]  /*0270*/  @!P0 MOV R21, 0x7fffffff ;  /* 0x7fffffff00158802 */ /* 0x000fc60000000f00 */
[C---:B------:R-:W-:Y:S02]  /*0280*/  @P0 FADD R10, R17.reuse, R10 ;  /* 0x0000000a110a0221 */ /* 0x040fe40000000000 */
[----:B------:R4:W-:Y:S02]  /*0290*/  @!P0 STG.E desc[UR6][R18.64], R21 ;  /* 0x0000001512008986 */ /* 0x0009e4000c101906 */
[----:B------:R-:W-:-:S04]  /*02a0*/  @P0 FADD R10, R17, R10 ;  /* 0x0000000a110a0221 */ /* 0x000fc80000000000 */
[----:B------:R-:W-:-:S05]  /*02b0*/  @P0 FMUL R15, R10, 0.25 ;  /* 0x3e8000000a0f0820 */ /* 0x000fca0000400000 */
[----:B------:R4:W-:Y:S02]  /*02c0*/  @P0 STG.E desc[UR6][R18.64], R15 ;  /* 0x0000000f12000986 */ /* 0x0009e4000c101906 */
.L_x_1:
[----:B0-----:R-:W-:Y:S05]  /*02d0*/  BSYNC.RECONVERGENT B0 ;  /* 0x0000000000007941 */ /* 0x001fea0003800200 */
.L_x_0:
[----:B------:R-:W-:-:S04]  /*02e0*/  IADD3 R11, PT, PT, R0, R11, RZ ;  /* 0x0000000b000b7210 */ /* 0x000fc80007ffe0ff */
[----:B------:R-:W-:-:S13]  /*02f0*/  ISETP.GE.AND P0, PT, R11, UR8, PT ;  /* 0x000000080b007c0c */ /* 0x000fda000bf06270 */
[----:B------:R-:W-:Y:S05]  /*0300*/  @!P0 BRA `(.L_x_2) ;  /* 0xfffffffc00908947 */ /* 0x000fea000383ffff */
[----:B------:R-:W-:Y:S05]  /*0310*/  EXIT ;  /* 0x000000000000794d */ /* 0x000fea0003800000 */
.L_x_3:
[----:B------:R-:W-:-:S00]  /*0320*/  BRA `(.L_x_3) ;  /* 0xfffffffc00fc7947 */ /* 0x000fc0000383ffff */
[----:B------:R-:W-:-:S00]  /*0330*/  NOP ;  /* 0x0000000000007918 */ /* 0x000fc00000000000 */
        /* <DEDUP_REMOVED lines=12> */
.L_x_4:


//--------------------- .nv.shared.reserved.0     --------------------------
	.section	.nv.shared.reserved.0,"aw",@nobits
	.weak		__nv_reservedSMEM_offset_0_alias
	.size		__nv_reservedSMEM_offset_0_alias, 0, 64
	.other		__nv_reservedSMEM_offset_0_alias,@"STO_CUDA_RESERVED_SHARED STV_DEFAULT"
__nv_reservedSMEM_offset_0_alias:
	.zero		0
	.zero		64


//--------------------- .nv.constant0.wclprice_kernel_f32 --------------------------
	.section	.nv.constant0.wclprice_kernel_f32,"a",@progbits
	.sectionflags	@""
	.align	4
.nv.constant0.wclprice_kernel_f32:
	.zero		936


//--------------------- SYMBOLS --------------------------

	.type		.nv.reservedSmem.offset0,@object
	.size		.nv.reservedSmem.offset0,0x4
